//
// Generated by NVIDIA NVVM Compiler
//
// Compiler Build ID: CL-36424714
// Cuda compilation tools, release 13.0, V13.0.88
// Based on NVVM 20.0.0
//

.version 9.0
.target sm_100
.address_size 64

	// .globl	_Z11add_vectorsPdS_S_i

.visible .entry _Z11add_vectorsPdS_S_i(
	.param .u64 .ptr .align 1 _Z11add_vectorsPdS_S_i_param_0,
	.param .u64 .ptr .align 1 _Z11add_vectorsPdS_S_i_param_1,
	.param .u64 .ptr .align 1 _Z11add_vectorsPdS_S_i_param_2,
	.param .u32 _Z11add_vectorsPdS_S_i_param_3
)
{
	.reg .pred 	%p<2>;
	.reg .b32 	%r<6>;
	.reg .b64 	%rd<11>;
	.reg .b64 	%fd<4>;

	ld.param.u64 	%rd1, [_Z11add_vectorsPdS_S_i_param_0];
	ld.param.u64 	%rd2, [_Z11add_vectorsPdS_S_i_param_1];
	ld.param.u64 	%rd3, [_Z11add_vectorsPdS_S_i_param_2];
	ld.param.u32 	%r2, [_Z11add_vectorsPdS_S_i_param_3];
	mov.u32 	%r3, %ntid.x;
	mov.u32 	%r4, %ctaid.x;
	mov.u32 	%r5, %tid.x;
	mad.lo.s32 	%r1, %r3, %r4, %r5;
	setp.ge.s32 	%p1, %r1, %r2;
	@%p1 bra 	$L__BB0_2;
	cvta.to.global.u64 	%rd4, %rd1;
	cvta.to.global.u64 	%rd5, %rd2;
	cvta.to.global.u64 	%rd6, %rd3;
	mul.wide.s32 	%rd7, %r1, 8;
	add.s64 	%rd8, %rd4, %rd7;
	ld.global.f64 	%fd1, [%rd8];
	add.s64 	%rd9, %rd5, %rd7;
	ld.global.f64 	%fd2, [%rd9];
	add.f64 	%fd3, %fd1, %fd2;
	add.s64 	%rd10, %rd6, %rd7;
	st.global.f64 	[%rd10], %fd3;
$L__BB0_2:
	ret;

}


// ===== COMPILED SASS (sm_100) =====

	.target	sm_100

	.elftype	@"ET_EXEC"


//--------------------- .note.nv.tkinfo           --------------------------
	.section	.note.nv.tkinfo,"",@"SHT_NOTE"
	.sectionflags	@"SHF_NOTE_NV_TKINFO"
	.tkinfo
        /*0018*/ 	.word	0x00000002
        /*0030*/ 	.string	""
        /*0030*/ 	.string	"ptxas"
        /*0030*/ 	.string	"Cuda compilation tools, release 13.0, V13.0.88"
        /*0030*/ 	.string	"Build cuda_13.0.r13.0/compiler.36424714_0"
        /*0030*/ 	.string	"-arch sm_100 -m 64 "



//--------------------- .note.nv.cuinfo           --------------------------
	.section	.note.nv.cuinfo,"",@"SHT_NOTE"
	.sectionflags	@"SHF_NOTE_NV_CUINFO"
        /*0018*/ 	.short	0x0002
        /*001a*/ 	.short	0x0064
        /*001c*/ 	.short	0x0082
	.zero		2


//--------------------- .nv.info                  --------------------------
	.section	.nv.info,"",@"SHT_CUDA_INFO"
	.align	4


	//----- nvinfo : EIATTR_REGCOUNT
	.align		4
        /*0000*/ 	.byte	0x04, 0x2f
        /*0002*/ 	.short	(.L_1 - .L_0)
	.align		4
.L_0:
        /*0004*/ 	.word	index@(_Z11add_vectorsPdS_S_i)
        /*0008*/ 	.word	0x0000000e


	//----- nvinfo : EIATTR_FRAME_SIZE
	.align		4
.L_1:
        /*000c*/ 	.byte	0x04, 0x11
        /*000e*/ 	.short	(.L_3 - .L_2)
	.align		4
.L_2:
        /*0010*/ 	.word	index@(_Z11add_vectorsPdS_S_i)
        /*0014*/ 	.word	0x00000000


	//----- nvinfo : EIATTR_MIN_STACK_SIZE
	.align		4
.L_3:
        /*0018*/ 	.byte	0x04, 0x12
        /*001a*/ 	.short	(.L_5 - .L_4)
	.align		4
.L_4:
        /*001c*/ 	.word	index@(_Z11add_vectorsPdS_S_i)
        /*0020*/ 	.word	0x00000000
.L_5:


//--------------------- .nv.compat                --------------------------
	.section	.nv.compat,"",@"SHT_CUDA_COMPAT_INFO"
	.align	4
        /*0000*/ 	.byte	0x02, 0x09, 0x00, 0x00, 0x02, 0x02, 0x01, 0x00, 0x02, 0x05, 0x05, 0x00, 0x03, 0x07, 0x01, 0x01
        /*0010*/ 	.byte	0x02, 0x03, 0x00, 0x00, 0x02, 0x06, 0x01, 0x00, 0x04, 0x0b, 0x08, 0x00, 0x01, 0x00, 0x00, 0x00
        /*0020*/ 	.byte	0x00, 0x00, 0x00, 0x00


//--------------------- .nv.info._Z11add_vectorsPdS_S_i --------------------------
	.section	.nv.info._Z11add_vectorsPdS_S_i,"",@"SHT_CUDA_INFO"
	.sectionflags	@""
	.align	4


	//----- nvinfo : EIATTR_CUDA_API_VERSION
	.align		4
        /*0000*/ 	.byte	0x04, 0x37
        /*0002*/ 	.short	(.L_7 - .L_6)
.L_6:
        /*0004*/ 	.word	0x00000082


	//----- nvinfo : EIATTR_KPARAM_INFO
	.align		4
.L_7:
        /*0008*/ 	.byte	0x04, 0x17
        /*000a*/ 	.short	(.L_9 - .L_8)
.L_8:
        /*000c*/ 	.word	0x00000000
        /*0010*/ 	.short	0x0003
        /*0012*/ 	.short	0x0018
        /*0014*/ 	.byte	0x00, 0xf0, 0x11, 0x00


	//----- nvinfo : EIATTR_KPARAM_INFO
	.align		4
.L_9:
        /*0018*/ 	.byte	0x04, 0x17
        /*001a*/ 	.short	(.L_11 - .L_10)
.L_10:
        /*001c*/ 	.word	0x00000000
        /*0020*/ 	.short	0x0002
        /*0022*/ 	.short	0x0010
        /*0024*/ 	.byte	0x00, 0xf5, 0x21, 0x00


	//----- nvinfo : EIATTR_KPARAM_INFO
	.align		4
.L_11:
        /*0028*/ 	.byte	0x04, 0x17
        /*002a*/ 	.short	(.L_13 - .L_12)
.L_12:
        /*002c*/ 	.word	0x00000000
        /*0030*/ 	.short	0x0001
        /*0032*/ 	.short	0x0008
        /*0034*/ 	.byte	0x00, 0xf5, 0x21, 0x00


	//----- nvinfo : EIATTR_KPARAM_INFO
	.align		4
.L_13:
        /*0038*/ 	.byte	0x04, 0x17
        /*003a*/ 	.short	(.L_15 - .L_14)
.L_14:
        /*003c*/ 	.word	0x00000000
        /*0040*/ 	.short	0x0000
        /*0042*/ 	.short	0x0000
        /*0044*/ 	.byte	0x00, 0xf5, 0x21, 0x00


	//----- nvinfo : EIATTR_SPARSE_MMA_MASK
	.align		4
.L_15:
        /*0048*/ 	.byte	0x03, 0x50
        /*004a*/ 	.short	0x0000


	//----- nvinfo : EIATTR_MAXREG_COUNT
	.align		4
        /*004c*/ 	.byte	0x03, 0x1b
        /*004e*/ 	.short	0x00ff


	//----- nvinfo : EIATTR_MERCURY_ISA_VERSION
	.align		4
        /*0050*/ 	.byte	0x03, 0x5f
        /*0052*/ 	.short	0x0101


	//----- nvinfo : EIATTR_VRC_CTA_INIT_COUNT
	.align		4
        /*0054*/ 	.byte	0x02, 0x4a
	.zero		1
	.zero		1


	//----- nvinfo : EIATTR_EXIT_INSTR_OFFSETS
	.align		4
        /*0058*/ 	.byte	0x04, 0x1c
        /*005a*/ 	.short	(.L_17 - .L_16)


	//   ....[0]....
.L_16:
        /*005c*/ 	.word	0x00000070


	//   ....[1]....
        /*0060*/ 	.word	0x00000130


	//----- nvinfo : EIATTR_CBANK_PARAM_SIZE
	.align		4
.L_17:
        /*0064*/ 	.byte	0x03, 0x19
        /*0066*/ 	.short	0x001c


	//----- nvinfo : EIATTR_PARAM_CBANK
	.align		4
        /*0068*/ 	.byte	0x04, 0x0a
        /*006a*/ 	.short	(.L_19 - .L_18)
	.align		4
.L_18:
        /*006c*/ 	.word	index@(.nv.constant0._Z11add_vectorsPdS_S_i)
        /*0070*/ 	.short	0x0380
        /*0072*/ 	.short	0x001c


	//----- nvinfo : EIATTR_SW_WAR
	.align		4
.L_19:
        /*0074*/ 	.byte	0x04, 0x36
        /*0076*/ 	.short	(.L_21 - .L_20)
.L_20:
        /*0078*/ 	.word	0x00000008
.L_21:


//--------------------- .nv.callgraph             --------------------------
	.section	.nv.callgraph,"",@"SHT_CUDA_CALLGRAPH"
	.align	4
	.sectionentsize	8
	.align		4
        /*0000*/ 	.word	0x00000000
	.align		4
        /*0004*/ 	.word	0xffffffff
	.align		4
        /*0008*/ 	.word	0x00000000
	.align		4
        /*000c*/ 	.word	0xfffffffe
	.align		4
        /*0010*/ 	.word	0x00000000
	.align		4
        /*0014*/ 	.word	0xfffffffd
	.align		4
        /*0018*/ 	.word	0x00000000
	.align		4
        /*001c*/ 	.word	0xfffffffc


//--------------------- .text._Z11add_vectorsPdS_S_i --------------------------
	.section	.text._Z11add_vectorsPdS_S_i,"ax",@progbits
	.align	128
        .global         _Z11add_vectorsPdS_S_i
        .type           _Z11add_vectorsPdS_S_i,@function
        .size           _Z11add_vectorsPdS_S_i,(.L_x_1 - _Z11add_vectorsPdS_S_i)
        .other          _Z11add_vectorsPdS_S_i,@"STO_CUDA_ENTRY STV_DEFAULT"
_Z11add_vectorsPdS_S_i:
.text._Z11add_vectorsPdS_S_i:
[----:B------:R-:W-:Y:S01]  /*0000*/  LDC R1, c[0x0][0x37c] ;  /* 0x0000df00ff017b82 */ /* 0x000fe20000000800 */
[----:B------:R-:W0:Y:S01]  /*0010*/  S2R R11, SR_CTAID.X ;  /* 0x00000000000b7919 */ /* 0x000e220000002500 */
[----:B------:R-:W0:Y:S01]  /*0020*/  LDCU UR4, c[0x0][0x360] ;  /* 0x00006c00ff0477ac */ /* 0x000e220008000800 */
[----:B------:R-:W0:Y:S01]  /*0030*/  S2R R0, SR_TID.X ;  /* 0x0000000000007919 */ /* 0x000e220000002100 */
[----:B------:R-:W1:Y:S01]  /*0040*/  LDCU UR5, c[0x0][0x398] ;  /* 0x00007300ff0577ac */ /* 0x000e620008000800 */
[----:B0-----:R-:W-:-:S05]  /*0050*/  IMAD R11, R11, UR4, R0 ;  /* 0x000000040b0b7c24 */ /* 0x001fca000f8e0200 */
[----:B-1----:R-:W-:-:S13]  /*0060*/  ISETP.GE.AND P0, PT, R11, UR5, PT ;  /* 0x000000050b007c0c */ /* 0x002fda000bf06270 */
[----:B------:R-:W-:Y:S05]  /*0070*/  @P0 EXIT ;  /* 0x000000000000094d */ /* 0x000fea0003800000 */
[----:B------:R-:W0:Y:S01]  /*0080*/  LDC.64 R2, c[0x0][0x380] ;  /* 0x0000e000ff027b82 */ /* 0x000e220000000a00 */
[----:B------:R-:W1:Y:S07]  /*0090*/  LDCU.64 UR4, c[0x0][0x358] ;  /* 0x00006b00ff0477ac */ /* 0x000e6e0008000a00 */
[----:B------:R-:W2:Y:S08]  /*00a0*/  LDC.64 R4, c[0x0][0x388] ;  /* 0x0000e200ff047b82 */ /* 0x000eb00000000a00 */
[----:B------:R-:W3:Y:S01]  /*00b0*/  LDC.64 R8, c[0x0][0x390] ;  /* 0x0000e400ff087b82 */ /* 0x000ee20000000a00 */
[----:B0-----:R-:W-:-:S06]  /*00c0*/  IMAD.WIDE R2, R11, 0x8, R2 ;  /* 0x000000080b027825 */ /* 0x001fcc00078e0202 */
[----:B-1----:R-:W4:Y:S01]  /*00d0*/  LDG.E.64 R2, desc[UR4][R2.64] ;  /* 0x0000000402027981 */ /* 0x002f22000c1e1b00 */
[----:B--2---:R-:W-:-:S06]  /*00e0*/  IMAD.WIDE R4, R11, 0x8, R4 ;  /* 0x000000080b047825 */ /* 0x004fcc00078e0204 */
[----:B------:R-:W4:Y:S01]  /*00f0*/  LDG.E.64 R4, desc[UR4][R4.64] ;  /* 0x0000000404047981 */ /* 0x000f22000c1e1b00 */
[----:B---3--:R-:W-:Y:S01]  /*0100*/  IMAD.WIDE R8, R11, 0x8, R8 ;  /* 0x000000080b087825 */ /* 0x008fe200078e0208 */
[----:B----4-:R-:W-:-:S07]  /*0110*/  DADD R6, R2, R4 ;  /* 0x0000000002067229 */ /* 0x010fce0000000004 */
[----:B------:R-:W-:Y:S01]  /*0120*/  STG.E.64 desc[UR4][R8.64], R6 ;  /* 0x0000000608007986 */ /* 0x000fe2000c101b04 */
[----:B------:R-:W-:Y:S05]  /*0130*/  EXIT ;  /* 0x000000000000794d */ /* 0x000fea0003800000 */
.L_x_0:
[----:B------:R-:W-:-:S00]  /*0140*/  BRA `(.L_x_0) ;  /* 0xfffffffc00fc7947 */ /* 0x000fc0000383ffff */
[----:B------:R-:W-:-:S00]  /*0150*/  NOP ;  /* 0x0000000000007918 */ /* 0x000fc00000000000 */
        /* <DEDUP_REMOVED lines=10> */
.L_x_1:


//--------------------- .nv.shared.reserved.0     --------------------------
	.section	.nv.shared.reserved.0,"aw",@nobits
	.weak		__nv_reservedSMEM_offset_0_alias
	.size		__nv_reservedSMEM_offset_0_alias, 0, 64
	.other		__nv_reservedSMEM_offset_0_alias,@"STO_CUDA_RESERVED_SHARED STV_DEFAULT"
__nv_reservedSMEM_offset_0_alias:
	.zero		0
	.zero		64


//--------------------- .nv.constant0._Z11add_vectorsPdS_S_i --------------------------
	.section	.nv.constant0._Z11add_vectorsPdS_S_i,"a",@progbits
	.sectionflags	@""
	.align	4
.nv.constant0._Z11add_vectorsPdS_S_i:
	.zero		924


//--------------------- SYMBOLS --------------------------

	.type		.nv.reservedSmem.offset0,@object
	.size		.nv.reservedSmem.offset0,0x4
